	.headerflags	@"EF_CUDA_TEXMODE_UNIFIED EF_CUDA_64BIT_ADDRESS EF_CUDA_ACCELERATORS EF_CUDA_SM90 EF_CUDA_VIRTUAL_SM(EF_CUDA_SM90)"
	.elftype	@"ET_EXEC"


//--------------------- .nv.info                  --------------------------
	.section	.nv.info,"",@"SHT_CUDA_INFO"
	.align	4


	//----- nvinfo : EIATTR_REGCOUNT
	.align		4
        /*0000*/ 	.byte	0x04, 0x2f
        /*0002*/ 	.short	(.L_1 - .L_0)
	.align		4
.L_0:
        /*0004*/ 	.word	index@(triton_poi_fused_max_pool2d_with_indices_64)
        /*0008*/ 	.word	0x00000015


	//----- nvinfo : EIATTR_MIN_STACK_SIZE
	.align		4
.L_1:
        /*000c*/ 	.byte	0x04, 0x12
        /*000e*/ 	.short	(.L_3 - .L_2)
	.align		4
.L_2:
        /*0010*/ 	.word	index@(triton_poi_fused_max_pool2d_with_indices_64)
        /*0014*/ 	.word	0x00000000


	//----- nvinfo : EIATTR_FRAME_SIZE
	.align		4
.L_3:
        /*0018*/ 	.byte	0x04, 0x11
        /*001a*/ 	.short	(.L_5 - .L_4)
	.align		4
.L_4:
        /*001c*/ 	.word	index@(triton_poi_fused_max_pool2d_with_indices_64)
        /*0020*/ 	.word	0x00000000


	//----- nvinfo : EIATTR_MIN_STACK_SIZE
	.align		4
.L_5:
        /*0024*/ 	.byte	0x04, 0x12
        /*0026*/ 	.short	(.L_7 - .L_6)
	.align		4
.L_6:
        /*0028*/ 	.word	index@(triton_poi_fused_max_pool2d_with_indices_64)
        /*002c*/ 	.word	0x00000000
.L_7:


//--------------------- .nv.info.triton_poi_fused_max_pool2d_with_indices_64 --------------------------
	.section	.nv.info.triton_poi_fused_max_pool2d_with_indices_64,"",@"SHT_CUDA_INFO"
	.sectionflags	@""
	.align	4


	//----- nvinfo : EIATTR_CUDA_API_VERSION
	.align		4
        /*0000*/ 	.byte	0x04, 0x37
        /*0002*/ 	.short	(.L_9 - .L_8)
.L_8:
        /*0004*/ 	.word	0x0000007c


	//----- nvinfo : EIATTR_KPARAM_INFO
	.align		4
.L_9:
        /*0008*/ 	.byte	0x04, 0x17
        /*000a*/ 	.short	(.L_11 - .L_10)
.L_10:
        /*000c*/ 	.word	0x00000000
        /*0010*/ 	.short	0x0003
        /*0012*/ 	.short	0x0018
        /*0014*/ 	.byte	0x00, 0xf0, 0x11, 0x00


	//----- nvinfo : EIATTR_KPARAM_INFO
	.align		4
.L_11:
        /*0018*/ 	.byte	0x04, 0x17
        /*001a*/ 	.short	(.L_13 - .L_12)
.L_12:
        /*001c*/ 	.word	0x00000000
        /*0020*/ 	.short	0x0002
        /*0022*/ 	.short	0x0010
        /*0024*/ 	.byte	0x00, 0xf4, 0x21, 0x00


	//----- nvinfo : EIATTR_KPARAM_INFO
	.align		4
.L_13:
        /*0028*/ 	.byte	0x04, 0x17
        /*002a*/ 	.short	(.L_15 - .L_14)
.L_14:
        /*002c*/ 	.word	0x00000000
        /*0030*/ 	.short	0x0001
        /*0032*/ 	.short	0x0008
        /*0034*/ 	.byte	0x00, 0xf4, 0x21, 0x00


	//----- nvinfo : EIATTR_KPARAM_INFO
	.align		4
.L_15:
        /*0038*/ 	.byte	0x04, 0x17
        /*003a*/ 	.short	(.L_17 - .L_16)
.L_16:
        /*003c*/ 	.word	0x00000000
        /*0040*/ 	.short	0x0000
        /*0042*/ 	.short	0x0000
        /*0044*/ 	.byte	0x00, 0xf4, 0x21, 0x00


	//----- nvinfo : EIATTR_SPARSE_MMA_MASK
	.align		4
.L_17:
        /*0048*/ 	.byte	0x03, 0x50
        /*004a*/ 	.short	0x0000


	//----- nvinfo : EIATTR_MAXREG_COUNT
	.align		4
        /*004c*/ 	.byte	0x03, 0x1b
        /*004e*/ 	.short	0x00ff


	//----- nvinfo : EIATTR_EXIT_INSTR_OFFSETS
	.align		4
        /*0050*/ 	.byte	0x04, 0x1c
        /*0052*/ 	.short	(.L_19 - .L_18)


	//   ....[0]....
.L_18:
        /*0054*/ 	.word	0x00000710


	//   ....[1]....
        /*0058*/ 	.word	0x00000730


	//----- nvinfo : EIATTR_REQNTID
	.align		4
.L_19:
        /*005c*/ 	.byte	0x04, 0x10
        /*005e*/ 	.short	(.L_21 - .L_20)
.L_20:
        /*0060*/ 	.word	0x00000080
        /*0064*/ 	.word	0x00000001
        /*0068*/ 	.word	0x00000001


	//----- nvinfo : EIATTR_CBANK_PARAM_SIZE
	.align		4
.L_21:
        /*006c*/ 	.byte	0x03, 0x19
        /*006e*/ 	.short	0x001c


	//----- nvinfo : EIATTR_PARAM_CBANK
	.align		4
        /*0070*/ 	.byte	0x04, 0x0a
        /*0072*/ 	.short	(.L_23 - .L_22)
	.align		4
.L_22:
        /*0074*/ 	.word	index@(.nv.constant0.triton_poi_fused_max_pool2d_with_indices_64)
        /*0078*/ 	.short	0x0210
        /*007a*/ 	.short	0x001c


	//----- nvinfo : EIATTR_SW_WAR
	.align		4
.L_23:
        /*007c*/ 	.byte	0x04, 0x36
        /*007e*/ 	.short	(.L_25 - .L_24)
.L_24:
        /*0080*/ 	.word	0x00000008
.L_25:


//--------------------- .nv.callgraph             --------------------------
	.section	.nv.callgraph,"",@"SHT_CUDA_CALLGRAPH"
	.align	4
	.sectionentsize	8
	.align		4
        /*0000*/ 	.word	0x00000000
	.align		4
        /*0004*/ 	.word	0xffffffff
	.align		4
        /*0008*/ 	.word	0x00000000
	.align		4
        /*000c*/ 	.word	0xfffffffe
	.align		4
        /*0010*/ 	.word	0x00000000
	.align		4
        /*0014*/ 	.word	0xfffffffd
	.align		4
        /*0018*/ 	.word	0x00000000
	.align		4
        /*001c*/ 	.word	0xfffffffc


//--------------------- .text.triton_poi_fused_max_pool2d_with_indices_64 --------------------------
	.section	.text.triton_poi_fused_max_pool2d_with_indices_64,"ax",@progbits
	.align	128
        .global         triton_poi_fused_max_pool2d_with_indices_64
        .type           triton_poi_fused_max_pool2d_with_indices_64,@function
        .size           triton_poi_fused_max_pool2d_with_indices_64,(.L_x_1 - triton_poi_fused_max_pool2d_with_indices_64)
        .other          triton_poi_fused_max_pool2d_with_indices_64,@"STO_CUDA_ENTRY STV_DEFAULT"
triton_poi_fused_max_pool2d_with_indices_64:
.text.triton_poi_fused_max_pool2d_with_indices_64:
[----:B------:R-:W0:Y:S02]  /*0000*/  LDC R1, c[0x0][0x28] ;  /* 0x00000a00ff017b82 */ /* 0x000e240000000800 */
[----:B------:R-:W1:Y:S01]  /*0010*/  S2R R0, SR_TID.X ;  /* 0x0000000000007919 */ /* 0x000e620000002100 */
[----:B------:R-:W-:Y:S01]  /*0020*/  IMAD.MOV.U32 R14, RZ, RZ, RZ ;  /* 0x000000ffff0e7224 */ /* 0x000fe200078e00ff */
[----:B------:R-:W-:Y:S01]  /*0030*/  ULDC.64 UR4, c[0x0][0x208] ;  /* 0x0000820000047ab9 */ /* 0x000fe20000000a00 */
[----:B------:R-:W2:Y:S01]  /*0040*/  S2R R3, SR_CTAID.X ;  /* 0x0000000000037919 */ /* 0x000ea20000002500 */
[----:B------:R-:W-:Y:S01]  /*0050*/  IMAD.MOV.U32 R17, RZ, RZ, RZ ;  /* 0x000000ffff117224 */ /* 0x000fe200078e00ff */
[----:B------:R-:W-:Y:S01]  /*0060*/  ULDC.64 UR6, c[0x0][0x220] ;  /* 0x0000880000067ab9 */ /* 0x000fe20000000a00 */
[----:B-1----:R-:W-:-:S05]  /*0070*/  LOP3.LUT R0, R0, 0x7f, RZ, 0xc0, !PT ;  /* 0x0000007f00007812 */ /* 0x002fca00078ec0ff */
[----:B--2---:R-:W-:-:S04]  /*0080*/  IMAD R0, R3, 0x80, R0 ;  /* 0x0000008003007824 */ /* 0x004fc800078e0200 */
[C---:B------:R-:W-:Y:S01]  /*0090*/  IMAD.HI R2, R0.reuse, 0x4ec4ec4f, RZ ;  /* 0x4ec4ec4f00027827 */ /* 0x040fe200078e02ff */
[----:B------:R-:W-:-:S04]  /*00a0*/  ISETP.GE.AND P2, PT, R0, 0x3400, PT ;  /* 0x000034000000780c */ /* 0x000fc80003f46270 */
[----:B------:R-:W-:-:S04]  /*00b0*/  SHF.R.U32.HI R3, RZ, 0x1f, R2 ;  /* 0x0000001fff037819 */ /* 0x000fc80000011602 */
[CC--:B------:R-:W-:Y:S02]  /*00c0*/  LEA.HI.SX32 R5, R2.reuse, R3.reuse, 0x18 ;  /* 0x0000000302057211 */ /* 0x0c0fe400078fc2ff */
[----:B------:R-:W-:Y:S02]  /*00d0*/  LEA.HI.SX32 R7, R2, R3, 0x17 ;  /* 0x0000000302077211 */ /* 0x000fe400078fbaff */
[----:B------:R-:W-:Y:S01]  /*00e0*/  LEA.HI R4, R5, R5, RZ, 0x1 ;  /* 0x0000000505047211 */ /* 0x000fe200078f08ff */
[----:B------:R-:W1:Y:S01]  /*00f0*/  LDC.64 R2, c[0x0][0x210] ;  /* 0x00008400ff027b82 */ /* 0x000e620000000a00 */
[----:B------:R-:W-:Y:S02]  /*0100*/  LEA.HI R8, R7, R7, RZ, 0x1 ;  /* 0x0000000707087211 */ /* 0x000fe400078f08ff */
[----:B------:R-:W-:Y:S01]  /*0110*/  LOP3.LUT R6, R4, 0xfffffffe, RZ, 0xc0, !PT ;  /* 0xfffffffe04067812 */ /* 0x000fe200078ec0ff */
[----:B------:R-:W-:Y:S01]  /*0120*/  IMAD R4, R5, -0x340, R0 ;  /* 0xfffffcc005047824 */ /* 0x000fe200078e0200 */
[----:B------:R-:W-:-:S03]  /*0130*/  LOP3.LUT R8, R8, 0xfffffffe, RZ, 0xc0, !PT ;  /* 0xfffffffe08087812 */ /* 0x000fc600078ec0ff */
[----:B------:R-:W-:Y:S02]  /*0140*/  IMAD.IADD R12, R5, 0x1, -R6 ;  /* 0x00000001050c7824 */ /* 0x000fe400078e0a06 */
[C---:B------:R-:W-:Y:S02]  /*0150*/  IMAD.IADD R13, R7.reuse, 0x1, -R8 ;  /* 0x00000001070d7824 */ /* 0x040fe400078e0a08 */
[----:B------:R-:W-:Y:S01]  /*0160*/  IMAD R5, R7, 0x1a00, R4 ;  /* 0x00001a0007057824 */ /* 0x000fe200078e0204 */
[C---:B------:R-:W-:Y:S02]  /*0170*/  LEA R16, R12.reuse, 0x2, 0x1 ;  /* 0x000000020c107811 */ /* 0x040fe400078e08ff */
[----:B------:R-:W-:Y:S01]  /*0180*/  LOP3.LUT R4, R13, R12, RZ, 0xfc, !PT ;  /* 0x0000000c0d047212 */ /* 0x000fe200078efcff */
[----:B------:R-:W-:Y:S01]  /*0190*/  IMAD R5, R12, 0x680, R5 ;  /* 0x000006800c057824 */ /* 0x000fe200078e0205 */
[----:B------:R-:W-:Y:S02]  /*01a0*/  ISETP.GE.U32.AND P0, PT, R16, 0x4, PT ;  /* 0x000000041000780c */ /* 0x000fe40003f06070 */
[----:B------:R-:W-:Y:S01]  /*01b0*/  ISETP.GT.AND P6, PT, R4, -0x1, !P2 ;  /* 0xffffffff0400780c */ /* 0x000fe200057c4270 */
[----:B------:R-:W-:Y:S01]  /*01c0*/  VIADD R9, R5, 0x340 ;  /* 0x0000034005097836 */ /* 0x000fe20000000000 */
[----:B------:R-:W-:Y:S01]  /*01d0*/  ISETP.GT.AND P0, PT, R13, -0x1, !P0 ;  /* 0xffffffff0d00780c */ /* 0x000fe20004704270 */
[----:B------:R-:W-:-:S02]  /*01e0*/  IMAD.MOV.U32 R4, RZ, RZ, RZ ;  /* 0x000000ffff047224 */ /* 0x000fc400078e00ff */
[----:B-1----:R-:W-:Y:S01]  /*01f0*/  IMAD.WIDE R6, R5, 0x4, R2 ;  /* 0x0000000405067825 */ /* 0x002fe200078e0202 */
[----:B------:R-:W-:-:S03]  /*0200*/  ISETP.LT.AND P0, PT, R0, 0x3400, P0 ;  /* 0x000034000000780c */ /* 0x000fc60000701270 */
[----:B------:R-:W-:-:S04]  /*0210*/  IMAD.WIDE R8, R9, 0x4, R2 ;  /* 0x0000000409087825 */ /* 0x000fc800078e0202 */
[----:B------:R-:W-:Y:S01]  /*0220*/  VIADD R11, R5, 0x680 ;  /* 0x00000680050b7836 */ /* 0x000fe20000000000 */
[----:B------:R1:W2:Y:S04]  /*0230*/  @P6 LDG.E R4, desc[UR4][R6.64] ;  /* 0x0000000406046981 */ /* 0x0002a8000c1e1900 */
[----:B------:R3:W4:Y:S01]  /*0240*/  @P6 LDG.E R14, desc[UR4][R8.64] ;  /* 0x00000004080e6981 */ /* 0x000722000c1e1900 */
[----:B------:R-:W-:-:S05]  /*0250*/  IMAD.WIDE R10, R11, 0x4, R2 ;  /* 0x000000040b0a7825 */ /* 0x000fca00078e0202 */
[----:B------:R5:W4:Y:S01]  /*0260*/  @P0 LDG.E R17, desc[UR4][R10.64] ;  /* 0x000000040a110981 */ /* 0x000b22000c1e1900 */
[----:B------:R-:W-:Y:S02]  /*0270*/  LEA R13, R13, 0x2, 0x1 ;  /* 0x000000020d0d7811 */ /* 0x000fe400078e08ff */
[----:B-1----:R-:W-:Y:S01]  /*0280*/  CS2R R6, SRZ ;  /* 0x0000000000067805 */ /* 0x002fe2000001ff00 */
[----:B---3--:R-:W-:Y:S01]  /*0290*/  VIADD R9, R5, 0xd00 ;  /* 0x00000d0005097836 */ /* 0x008fe20000000000 */
[C---:B------:R-:W-:Y:S02]  /*02a0*/  ISETP.GE.U32.AND P1, PT, R13.reuse, 0x4, PT ;  /* 0x000000040d00780c */ /* 0x040fe40003f26070 */
[----:B------:R-:W-:Y:S01]  /*02b0*/  LOP3.LUT R13, R13, R16, RZ, 0xfc, !PT ;  /* 0x000000100d0d7212 */ /* 0x000fe200078efcff */
[----:B------:R-:W-:Y:S01]  /*02c0*/  IMAD.WIDE R8, R9, 0x4, R2 ;  /* 0x0000000409087825 */ /* 0x000fe200078e0202 */
[----:B------:R-:W-:-:S03]  /*02d0*/  ISETP.GT.AND P1, PT, R12, -0x1, !P1 ;  /* 0xffffffff0c00780c */ /* 0x000fc60004f24270 */
[----:B-----5:R-:W-:Y:S01]  /*02e0*/  VIADD R11, R5, 0x1040 ;  /* 0x00001040050b7836 */ /* 0x020fe20000000000 */
[----:B------:R-:W3:Y:S03]  /*02f0*/  @P6 LDG.E R6, desc[UR4][R8.64] ;  /* 0x0000000408066981 */ /* 0x000ee6000c1e1900 */
[----:B------:R-:W-:Y:S01]  /*0300*/  IMAD.WIDE R10, R11, 0x4, R2 ;  /* 0x000000040b0a7825 */ /* 0x000fe200078e0202 */
[----:B------:R-:W-:-:S04]  /*0310*/  ISETP.LT.AND P1, PT, R0, 0x3400, P1 ;  /* 0x000034000000780c */ /* 0x000fc80000f21270 */
[----:B------:R1:W5:Y:S01]  /*0320*/  @P6 LDG.E R7, desc[UR4][R10.64] ;  /* 0x000000040a076981 */ /* 0x000362000c1e1900 */
[----:B------:R-:W-:Y:S01]  /*0330*/  IMAD.MOV.U32 R16, RZ, RZ, RZ ;  /* 0x000000ffff107224 */ /* 0x000fe200078e00ff */
[----:B-1----:R-:W-:Y:S02]  /*0340*/  CS2R R10, SRZ ;  /* 0x00000000000a7805 */ /* 0x002fe4000001ff00 */
[----:B--2---:R-:W-:Y:S02]  /*0350*/  SEL R18, R4, 0xff800000, P6 ;  /* 0xff80000004127807 */ /* 0x004fe40003000000 */
[----:B----4-:R-:W-:-:S04]  /*0360*/  SEL R15, R14, 0xff800000, P6 ;  /* 0xff8000000e0f7807 */ /* 0x010fc80003000000 */
[----:B------:R-:W-:Y:S02]  /*0370*/  FSETP.GT.AND P5, PT, R15, R18, PT ;  /* 0x000000120f00720b */ /* 0x000fe40003fa4000 */
[----:B------:R-:W-:Y:S02]  /*0380*/  SEL R4, R17, 0xff800000, P0 ;  /* 0xff80000011047807 */ /* 0x000fe40000000000 */
[----:B------:R-:W-:Y:S02]  /*0390*/  FSETP.NAN.AND P4, PT, R15, R15, PT ;  /* 0x0000000f0f00720b */ /* 0x000fe40003f88000 */
[----:B------:R-:W-:-:S07]  /*03a0*/  FSETP.NAN.AND P3, PT, R4, R4, PT ;  /* 0x000000040400720b */ /* 0x000fce0003f68000 */
[----:B------:R-:W-:-:S04]  /*03b0*/  @!P5 FSEL R15, R15, R18, P4 ;  /* 0x000000120f0fd208 */ /* 0x000fc80002000000 */
[----:B------:R-:W-:-:S04]  /*03c0*/  FSETP.GEU.AND P4, PT, R15, R4, PT ;  /* 0x000000040f00720b */ /* 0x000fc80003f8e000 */
[----:B------:R-:W-:Y:S02]  /*03d0*/  @!P3 FSEL R4, R4, R15, !P4 ;  /* 0x0000000f0404b208 */ /* 0x000fe40006000000 */
[----:B------:R-:W-:Y:S01]  /*03e0*/  ISETP.LT.U32.AND P3, PT, R13, 0x4, !P2 ;  /* 0x000000040d00780c */ /* 0x000fe20005761070 */
[C---:B------:R-:W-:Y:S02]  /*03f0*/  VIADD R15, R5.reuse, 0x2080 ;  /* 0x00002080050f7836 */ /* 0x040fe40000000000 */
[----:B------:R-:W-:Y:S02]  /*0400*/  VIADD R13, R5, 0x1380 ;  /* 0x00001380050d7836 */ /* 0x000fe40000000000 */
[----:B------:R-:W-:Y:S02]  /*0410*/  IMAD.MOV.U32 R18, RZ, RZ, RZ ;  /* 0x000000ffff127224 */ /* 0x000fe400078e00ff */
[----:B------:R-:W-:-:S04]  /*0420*/  IMAD.WIDE R14, R15, 0x4, R2 ;  /* 0x000000040f0e7825 */ /* 0x000fc800078e0202 */
[--C-:B------:R-:W-:Y:S02]  /*0430*/  IMAD.WIDE R12, R13, 0x4, R2.reuse ;  /* 0x000000040d0c7825 */ /* 0x100fe400078e0202 */
[----:B------:R-:W2:Y:S02]  /*0440*/  @P3 LDG.E R18, desc[UR4][R14.64] ;  /* 0x000000040e123981 */ /* 0x000ea4000c1e1900 */
[C---:B------:R-:W-:Y:S02]  /*0450*/  VIADD R17, R5.reuse, 0x1a00 ;  /* 0x00001a0005117836 */ /* 0x040fe40000000000 */
[----:B------:R-:W-:Y:S01]  /*0460*/  VIADD R5, R5, 0x1d40 ;  /* 0x00001d4005057836 */ /* 0x000fe20000000000 */
[----:B------:R-:W4:Y:S01]  /*0470*/  @P0 LDG.E R16, desc[UR4][R12.64] ;  /* 0x000000040c100981 */ /* 0x000f22000c1e1900 */
[----:B------:R-:W-:-:S04]  /*0480*/  IMAD.WIDE R8, R17, 0x4, R2 ;  /* 0x0000000411087825 */ /* 0x000fc800078e0202 */
[----:B------:R-:W-:Y:S01]  /*0490*/  IMAD.WIDE R2, R5, 0x4, R2 ;  /* 0x0000000405027825 */ /* 0x000fe200078e0202 */
[----:B------:R-:W4:Y:S04]  /*04a0*/  @P1 LDG.E R10, desc[UR4][R8.64] ;  /* 0x00000004080a1981 */ /* 0x000f28000c1e1900 */
[----:B------:R1:W4:Y:S01]  /*04b0*/  @P1 LDG.E R11, desc[UR4][R2.64] ;  /* 0x00000004020b1981 */ /* 0x000322000c1e1900 */
[----:B---3--:R-:W-:Y:S02]  /*04c0*/  SEL R5, R6, 0xff800000, P6 ;  /* 0xff80000006057807 */ /* 0x008fe40003000000 */
[----:B-----5:R-:W-:Y:S02]  /*04d0*/  SEL R6, R7, 0xff800000, P6 ;  /* 0xff80000007067807 */ /* 0x020fe40003000000 */
[----:B------:R-:W-:Y:S01]  /*04e0*/  FSETP.NAN.AND P6, PT, R5, R5, PT ;  /* 0x000000050500720b */ /* 0x000fe20003fc8000 */
[----:B-1----:R-:W1:Y:S02]  /*04f0*/  LDC.64 R2, c[0x0][0x218] ;  /* 0x00008600ff027b82 */ /* 0x002e640000000a00 */
[----:B-1----:R-:W-:Y:S01]  /*0500*/  IMAD.WIDE R2, R0, 0x4, R2 ;  /* 0x0000000400027825 */ /* 0x002fe200078e0202 */
[----:B--2---:R-:W-:-:S02]  /*0510*/  SEL R18, R18, 0xff800000, P3 ;  /* 0xff80000012127807 */ /* 0x004fc40001800000 */
[----:B------:R-:W-:Y:S02]  /*0520*/  FSETP.NAN.AND P3, PT, R6, R6, PT ;  /* 0x000000060600720b */ /* 0x000fe40003f68000 */
[----:B----4-:R-:W-:Y:S02]  /*0530*/  SEL R7, R16, 0xff800000, P0 ;  /* 0xff80000010077807 */ /* 0x010fe40000000000 */
[----:B------:R-:W-:-:S04]  /*0540*/  FSETP.GEU.AND P0, PT, R4, R5, PT ;  /* 0x000000050400720b */ /* 0x000fc80003f0e000 */
[----:B------:R-:W-:Y:S02]  /*0550*/  @!P6 FSEL R5, R5, R4, !P0 ;  /* 0x000000040505e208 */ /* 0x000fe40004000000 */
[----:B------:R-:W-:Y:S02]  /*0560*/  SEL R10, R10, 0xff800000, P1 ;  /* 0xff8000000a0a7807 */ /* 0x000fe40000800000 */
[----:B------:R-:W-:Y:S02]  /*0570*/  SEL R11, R11, 0xff800000, P1 ;  /* 0xff8000000b0b7807 */ /* 0x000fe40000800000 */
[----:B------:R-:W-:Y:S02]  /*0580*/  FSETP.NAN.AND P6, PT, R7, R7, PT ;  /* 0x000000070700720b */ /* 0x000fe40003fc8000 */
[----:B------:R-:W-:-:S04]  /*0590*/  FSETP.GEU.AND P1, PT, R5, R6, PT ;  /* 0x000000060500720b */ /* 0x000fc80003f2e000 */
[----:B------:R-:W-:Y:S02]  /*05a0*/  @!P3 FSEL R6, R6, R5, !P1 ;  /* 0x000000050606b208 */ /* 0x000fe40004800000 */
[----:B------:R-:W-:Y:S02]  /*05b0*/  SEL R4, RZ, 0x1, !P5 ;  /* 0x00000001ff047807 */ /* 0x000fe40006800000 */
[----:B------:R-:W-:Y:S02]  /*05c0*/  FSETP.NAN.AND P3, PT, R10, R10, PT ;  /* 0x0000000a0a00720b */ /* 0x000fe40003f68000 */
[----:B------:R-:W-:-:S04]  /*05d0*/  FSETP.GEU.AND P5, PT, R6, R7, PT ;  /* 0x000000070600720b */ /* 0x000fc80003fae000 */
[----:B------:R-:W-:Y:S02]  /*05e0*/  @!P6 FSEL R7, R7, R6, !P5 ;  /* 0x000000060707e208 */ /* 0x000fe40006800000 */
[----:B------:R-:W-:Y:S02]  /*05f0*/  FSETP.NAN.AND P6, PT, R11, R11, PT ;  /* 0x0000000b0b00720b */ /* 0x000fe40003fc8000 */
[----:B------:R-:W-:Y:S02]  /*0600*/  SEL R4, R4, 0x2, P4 ;  /* 0x0000000204047807 */ /* 0x000fe40002000000 */
[----:B------:R-:W-:-:S04]  /*0610*/  FSETP.GEU.AND P4, PT, R7, R10, PT ;  /* 0x0000000a0700720b */ /* 0x000fc80003f8e000 */
[----:B------:R-:W-:Y:S02]  /*0620*/  @!P3 FSEL R10, R10, R7, !P4 ;  /* 0x000000070a0ab208 */ /* 0x000fe40006000000 */
[----:B------:R-:W-:Y:S02]  /*0630*/  SEL R4, R4, 0x3, P0 ;  /* 0x0000000304047807 */ /* 0x000fe40000000000 */
[----:B------:R-:W-:Y:S02]  /*0640*/  FSETP.NAN.AND P3, PT, R18, R18, PT ;  /* 0x000000121200720b */ /* 0x000fe40003f68000 */
[----:B------:R-:W-:Y:S02]  /*0650*/  FSETP.GEU.AND P0, PT, R10, R11, PT ;  /* 0x0000000b0a00720b */ /* 0x000fe40003f0e000 */
[----:B------:R-:W-:Y:S02]  /*0660*/  SEL R4, R4, 0x4, P1 ;  /* 0x0000000404047807 */ /* 0x000fe40000800000 */
[----:B------:R-:W-:-:S02]  /*0670*/  @!P6 FSEL R11, R11, R10, !P0 ;  /* 0x0000000a0b0be208 */ /* 0x000fc40004000000 */
[----:B------:R-:W-:Y:S02]  /*0680*/  SEL R4, R4, 0x5, P5 ;  /* 0x0000000504047807 */ /* 0x000fe40002800000 */
[----:B------:R-:W-:Y:S02]  /*0690*/  FSETP.GEU.AND P1, PT, R11, R18, PT ;  /* 0x000000120b00720b */ /* 0x000fe40003f2e000 */
[----:B------:R-:W-:Y:S02]  /*06a0*/  SEL R5, R4, 0x6, P4 ;  /* 0x0000000604057807 */ /* 0x000fe40002000000 */
[----:B------:R-:W-:Y:S02]  /*06b0*/  @!P3 SEL R18, R18, R11, !P1 ;  /* 0x0000000b1212b207 */ /* 0x000fe40004800000 */
[----:B------:R-:W-:Y:S02]  /*06c0*/  IADD3 R4, P3, R0, UR6, RZ ;  /* 0x0000000600047c10 */ /* 0x000fe4000ff7e0ff */
[----:B------:R-:W-:Y:S01]  /*06d0*/  SEL R6, R5, 0x7, P0 ;  /* 0x0000000705067807 */ /* 0x000fe20000000000 */
[----:B------:R1:W-:Y:S01]  /*06e0*/  @!P2 STG.E desc[UR4][R2.64], R18 ;  /* 0x000000120200a986 */ /* 0x0003e2000c101904 */
[----:B------:R-:W-:-:S02]  /*06f0*/  LEA.HI.X.SX32 R5, R0, UR7, 0x1, P3 ;  /* 0x0000000700057c11 */ /* 0x000fc400098f0eff */
[----:B------:R-:W-:Y:S01]  /*0700*/  SEL R7, R6, 0x8, P1 ;  /* 0x0000000806077807 */ /* 0x000fe20000800000 */
[----:B------:R-:W-:Y:S06]  /*0710*/  @P2 EXIT ;  /* 0x000000000000294d */ /* 0x000fec0003800000 */
[----:B------:R-:W-:Y:S01]  /*0720*/  STG.E.U8 desc[UR4][R4.64], R7 ;  /* 0x0000000704007986 */ /* 0x000fe2000c101104 */
[----:B------:R-:W-:Y:S05]  /*0730*/  EXIT ;  /* 0x000000000000794d */ /* 0x000fea0003800000 */
.L_x_0:
[----:B------:R-:W-:-:S00]  /*0740*/  BRA `(.L_x_0) ;  /* 0xfffffffc00fc7947 */ /* 0x000fc0000383ffff */
[----:B------:R-:W-:-:S00]  /*0750*/  NOP ;  /* 0x0000000000007918 */ /* 0x000fc00000000000 */
        /* <DEDUP_REMOVED lines=10> */
.L_x_1:


//--------------------- .nv.constant0.triton_poi_fused_max_pool2d_with_indices_64 --------------------------
	.section	.nv.constant0.triton_poi_fused_max_pool2d_with_indices_64,"a",@progbits
	.sectionflags	@""
	.align	4
.nv.constant0.triton_poi_fused_max_pool2d_with_indices_64:
	.zero		556
